//
// Generated by NVIDIA NVVM Compiler
//
// Compiler Build ID: CL-36424714
// Cuda compilation tools, release 13.0, V13.0.88
// Based on NVVM 20.0.0
//

.version 9.0
.target sm_100
.address_size 64

	// .globl	_Z9matMulRowPfS_S_iii

.visible .entry _Z9matMulRowPfS_S_iii(
	.param .u64 .ptr .align 1 _Z9matMulRowPfS_S_iii_param_0,
	.param .u64 .ptr .align 1 _Z9matMulRowPfS_S_iii_param_1,
	.param .u64 .ptr .align 1 _Z9matMulRowPfS_S_iii_param_2,
	.param .u32 _Z9matMulRowPfS_S_iii_param_3,
	.param .u32 _Z9matMulRowPfS_S_iii_param_4,
	.param .u32 _Z9matMulRowPfS_S_iii_param_5
)
{
	.reg .pred 	%p<21>;
	.reg .b32 	%r<102>;
	.reg .b32 	%f<67>;
	.reg .b64 	%rd<82>;

	ld.param.u64 	%rd11, [_Z9matMulRowPfS_S_iii_param_0];
	ld.param.u64 	%rd12, [_Z9matMulRowPfS_S_iii_param_1];
	ld.param.u64 	%rd13, [_Z9matMulRowPfS_S_iii_param_2];
	ld.param.u32 	%r55, [_Z9matMulRowPfS_S_iii_param_3];
	ld.param.u32 	%r53, [_Z9matMulRowPfS_S_iii_param_4];
	ld.param.u32 	%r54, [_Z9matMulRowPfS_S_iii_param_5];
	cvta.to.global.u64 	%rd1, %rd12;
	cvta.to.global.u64 	%rd2, %rd11;
	cvta.to.global.u64 	%rd3, %rd13;
	mov.u32 	%r56, %ctaid.y;
	mov.u32 	%r57, %ntid.y;
	mov.u32 	%r58, %tid.y;
	mad.lo.s32 	%r1, %r56, %r57, %r58;
	setp.ge.s32 	%p1, %r1, %r55;
	setp.lt.s32 	%p2, %r54, 1;
	or.pred  	%p3, %p1, %p2;
	@%p3 bra 	$L__BB0_26;
	setp.lt.s32 	%p4, %r53, 1;
	mul.lo.s32 	%r2, %r53, %r1;
	mul.lo.s32 	%r3, %r54, %r1;
	@%p4 bra 	$L__BB0_15;
	and.b32  	%r4, %r53, 7;
	and.b32  	%r5, %r53, 3;
	and.b32  	%r6, %r53, 2147483640;
	and.b32  	%r7, %r53, 1;
	neg.s32 	%r8, %r6;
	shl.b32 	%r9, %r54, 3;
	mul.lo.s32 	%r10, %r54, 5;
	mul.lo.s32 	%r11, %r54, 6;
	mul.lo.s32 	%r12, %r54, 7;
	cvt.u64.u32 	%rd4, %r2;
	mov.b32 	%r86, 0;
	shl.b64 	%rd32, %rd4, 2;
	add.s64 	%rd33, %rd32, %rd2;
	add.s64 	%rd5, %rd33, 16;
	mul.wide.u32 	%rd49, %r9, 4;
$L__BB0_3:
	setp.lt.u32 	%p13, %r53, 8;
	mov.f32 	%f66, 0f00000000;
	mov.b32 	%r96, 0;
	@%p13 bra 	$L__BB0_6;
	add.s32 	%r93, %r54, %r86;
	shl.b32 	%r72, %r54, 1;
	add.s32 	%r92, %r72, %r86;
	mad.lo.s32 	%r91, %r54, 3, %r86;
	shl.b32 	%r73, %r54, 2;
	add.s32 	%r90, %r73, %r86;
	add.s32 	%r89, %r10, %r86;
	add.s32 	%r88, %r11, %r86;
	add.s32 	%r87, %r12, %r86;
	mul.wide.u32 	%rd34, %r86, 4;
	add.s64 	%rd81, %rd1, %rd34;
	mov.f32 	%f66, 0f00000000;
	mov.u64 	%rd80, %rd5;
	mov.u32 	%r94, %r8;
$L__BB0_5:
	.pragma "nounroll";
	ld.global.f32 	%f16, [%rd80+-16];
	ld.global.f32 	%f17, [%rd81];
	fma.rn.f32 	%f18, %f16, %f17, %f66;
	ld.global.f32 	%f19, [%rd80+-12];
	mul.wide.u32 	%rd35, %r93, 4;
	add.s64 	%rd36, %rd1, %rd35;
	ld.global.f32 	%f20, [%rd36];
	fma.rn.f32 	%f21, %f19, %f20, %f18;
	ld.global.f32 	%f22, [%rd80+-8];
	mul.wide.u32 	%rd37, %r92, 4;
	add.s64 	%rd38, %rd1, %rd37;
	ld.global.f32 	%f23, [%rd38];
	fma.rn.f32 	%f24, %f22, %f23, %f21;
	ld.global.f32 	%f25, [%rd80+-4];
	mul.wide.u32 	%rd39, %r91, 4;
	add.s64 	%rd40, %rd1, %rd39;
	ld.global.f32 	%f26, [%rd40];
	fma.rn.f32 	%f27, %f25, %f26, %f24;
	ld.global.f32 	%f28, [%rd80];
	mul.wide.u32 	%rd41, %r90, 4;
	add.s64 	%rd42, %rd1, %rd41;
	ld.global.f32 	%f29, [%rd42];
	fma.rn.f32 	%f30, %f28, %f29, %f27;
	ld.global.f32 	%f31, [%rd80+4];
	mul.wide.u32 	%rd43, %r89, 4;
	add.s64 	%rd44, %rd1, %rd43;
	ld.global.f32 	%f32, [%rd44];
	fma.rn.f32 	%f33, %f31, %f32, %f30;
	ld.global.f32 	%f34, [%rd80+8];
	mul.wide.u32 	%rd45, %r88, 4;
	add.s64 	%rd46, %rd1, %rd45;
	ld.global.f32 	%f35, [%rd46];
	fma.rn.f32 	%f36, %f34, %f35, %f33;
	ld.global.f32 	%f37, [%rd80+12];
	mul.wide.u32 	%rd47, %r87, 4;
	add.s64 	%rd48, %rd1, %rd47;
	ld.global.f32 	%f38, [%rd48];
	fma.rn.f32 	%f66, %f37, %f38, %f36;
	add.s32 	%r94, %r94, 8;
	add.s32 	%r93, %r93, %r9;
	add.s32 	%r92, %r92, %r9;
	add.s32 	%r91, %r91, %r9;
	add.s32 	%r90, %r90, %r9;
	add.s32 	%r89, %r89, %r9;
	add.s32 	%r88, %r88, %r9;
	add.s32 	%r87, %r87, %r9;
	add.s64 	%rd81, %rd81, %rd49;
	add.s64 	%rd80, %rd80, 32;
	setp.ne.s32 	%p14, %r94, 0;
	mov.u32 	%r96, %r6;
	@%p14 bra 	$L__BB0_5;
$L__BB0_6:
	setp.eq.s32 	%p15, %r4, 0;
	@%p15 bra 	$L__BB0_14;
	add.s32 	%r74, %r4, -1;
	setp.lt.u32 	%p16, %r74, 3;
	@%p16 bra 	$L__BB0_9;
	add.s32 	%r75, %r96, %r2;
	mul.wide.u32 	%rd50, %r75, 4;
	add.s64 	%rd51, %rd2, %rd50;
	ld.global.f32 	%f40, [%rd51];
	mad.lo.s32 	%r76, %r96, %r54, %r86;
	mul.wide.u32 	%rd52, %r76, 4;
	add.s64 	%rd53, %rd1, %rd52;
	ld.global.f32 	%f41, [%rd53];
	fma.rn.f32 	%f42, %f40, %f41, %f66;
	cvt.u64.u32 	%rd54, %r96;
	add.s64 	%rd55, %rd54, %rd4;
	shl.b64 	%rd56, %rd55, 2;
	add.s64 	%rd57, %rd2, %rd56;
	ld.global.f32 	%f43, [%rd57+4];
	add.s32 	%r77, %r76, %r54;
	mul.wide.u32 	%rd58, %r77, 4;
	add.s64 	%rd59, %rd1, %rd58;
	ld.global.f32 	%f44, [%rd59];
	fma.rn.f32 	%f45, %f43, %f44, %f42;
	ld.global.f32 	%f46, [%rd57+8];
	add.s32 	%r78, %r77, %r54;
	mul.wide.u32 	%rd60, %r78, 4;
	add.s64 	%rd61, %rd1, %rd60;
	ld.global.f32 	%f47, [%rd61];
	fma.rn.f32 	%f48, %f46, %f47, %f45;
	ld.global.f32 	%f49, [%rd57+12];
	add.s32 	%r79, %r78, %r54;
	mul.wide.u32 	%rd62, %r79, 4;
	add.s64 	%rd63, %rd1, %rd62;
	ld.global.f32 	%f50, [%rd63];
	fma.rn.f32 	%f66, %f49, %f50, %f48;
	add.s32 	%r96, %r96, 4;
$L__BB0_9:
	setp.eq.s32 	%p17, %r5, 0;
	@%p17 bra 	$L__BB0_14;
	setp.eq.s32 	%p18, %r5, 1;
	@%p18 bra 	$L__BB0_12;
	add.s32 	%r80, %r96, %r2;
	mul.wide.u32 	%rd64, %r80, 4;
	add.s64 	%rd65, %rd2, %rd64;
	ld.global.f32 	%f52, [%rd65];
	mad.lo.s32 	%r81, %r96, %r54, %r86;
	mul.wide.u32 	%rd66, %r81, 4;
	add.s64 	%rd67, %rd1, %rd66;
	ld.global.f32 	%f53, [%rd67];
	fma.rn.f32 	%f54, %f52, %f53, %f66;
	cvt.u64.u32 	%rd68, %r96;
	add.s64 	%rd69, %rd68, %rd4;
	shl.b64 	%rd70, %rd69, 2;
	add.s64 	%rd71, %rd2, %rd70;
	ld.global.f32 	%f55, [%rd71+4];
	add.s32 	%r82, %r81, %r54;
	mul.wide.u32 	%rd72, %r82, 4;
	add.s64 	%rd73, %rd1, %rd72;
	ld.global.f32 	%f56, [%rd73];
	fma.rn.f32 	%f66, %f55, %f56, %f54;
	add.s32 	%r96, %r96, 2;
$L__BB0_12:
	setp.eq.s32 	%p19, %r7, 0;
	@%p19 bra 	$L__BB0_14;
	add.s32 	%r83, %r96, %r2;
	mul.wide.u32 	%rd74, %r83, 4;
	add.s64 	%rd75, %rd2, %rd74;
	ld.global.f32 	%f57, [%rd75];
	mad.lo.s32 	%r84, %r96, %r54, %r86;
	mul.wide.u32 	%rd76, %r84, 4;
	add.s64 	%rd77, %rd1, %rd76;
	ld.global.f32 	%f58, [%rd77];
	fma.rn.f32 	%f66, %f57, %f58, %f66;
$L__BB0_14:
	add.s32 	%r85, %r86, %r3;
	mul.wide.u32 	%rd78, %r85, 4;
	add.s64 	%rd79, %rd3, %rd78;
	st.global.f32 	[%rd79], %f66;
	add.s32 	%r86, %r86, 1;
	setp.eq.s32 	%p20, %r86, %r54;
	@%p20 bra 	$L__BB0_26;
	bra.uni 	$L__BB0_3;
$L__BB0_15:
	and.b32  	%r43, %r54, 7;
	setp.lt.u32 	%p5, %r54, 8;
	mov.b32 	%r100, 0;
	@%p5 bra 	$L__BB0_18;
	and.b32  	%r100, %r54, 2147483640;
	mov.b32 	%r98, 0;
$L__BB0_17:
	.pragma "nounroll";
	add.s32 	%r61, %r98, %r3;
	mul.wide.u32 	%rd14, %r61, 4;
	add.s64 	%rd15, %rd3, %rd14;
	mov.b32 	%r62, 0;
	st.global.u32 	[%rd15], %r62;
	st.global.u32 	[%rd15+4], %r62;
	st.global.u32 	[%rd15+8], %r62;
	st.global.u32 	[%rd15+12], %r62;
	st.global.u32 	[%rd15+16], %r62;
	st.global.u32 	[%rd15+20], %r62;
	st.global.u32 	[%rd15+24], %r62;
	st.global.u32 	[%rd15+28], %r62;
	add.s32 	%r98, %r98, 8;
	setp.ne.s32 	%p6, %r98, %r100;
	@%p6 bra 	$L__BB0_17;
$L__BB0_18:
	setp.eq.s32 	%p7, %r43, 0;
	@%p7 bra 	$L__BB0_26;
	and.b32  	%r48, %r54, 3;
	setp.lt.u32 	%p8, %r43, 4;
	@%p8 bra 	$L__BB0_21;
	add.s32 	%r63, %r100, %r3;
	mul.wide.u32 	%rd16, %r63, 4;
	add.s64 	%rd17, %rd3, %rd16;
	mov.b32 	%r64, 0;
	st.global.u32 	[%rd17], %r64;
	cvt.u64.u32 	%rd18, %r3;
	cvt.u64.u32 	%rd19, %r100;
	add.s64 	%rd20, %rd19, %rd18;
	shl.b64 	%rd21, %rd20, 2;
	add.s64 	%rd22, %rd3, %rd21;
	st.global.u32 	[%rd22+4], %r64;
	st.global.u32 	[%rd22+8], %r64;
	st.global.u32 	[%rd22+12], %r64;
	add.s32 	%r100, %r100, 4;
$L__BB0_21:
	setp.eq.s32 	%p9, %r48, 0;
	@%p9 bra 	$L__BB0_26;
	setp.eq.s32 	%p10, %r48, 1;
	@%p10 bra 	$L__BB0_24;
	add.s32 	%r65, %r100, %r3;
	mul.wide.u32 	%rd23, %r65, 4;
	add.s64 	%rd24, %rd3, %rd23;
	mov.b32 	%r66, 0;
	st.global.u32 	[%rd24], %r66;
	cvt.u64.u32 	%rd25, %r3;
	cvt.u64.u32 	%rd26, %r100;
	add.s64 	%rd27, %rd26, %rd25;
	shl.b64 	%rd28, %rd27, 2;
	add.s64 	%rd29, %rd3, %rd28;
	st.global.u32 	[%rd29+4], %r66;
	add.s32 	%r100, %r100, 2;
$L__BB0_24:
	and.b32  	%r67, %r54, 1;
	setp.eq.b32 	%p11, %r67, 1;
	not.pred 	%p12, %p11;
	@%p12 bra 	$L__BB0_26;
	add.s32 	%r68, %r100, %r3;
	mul.wide.u32 	%rd30, %r68, 4;
	add.s64 	%rd31, %rd3, %rd30;
	mov.b32 	%r69, 0;
	st.global.u32 	[%rd31], %r69;
$L__BB0_26:
	ret;

}


// ===== COMPILED SASS (sm_100) =====

	.target	sm_100

	.elftype	@"ET_EXEC"


//--------------------- .note.nv.tkinfo           --------------------------
	.section	.note.nv.tkinfo,"",@"SHT_NOTE"
	.sectionflags	@"SHF_NOTE_NV_TKINFO"
	.tkinfo
        /*0018*/ 	.word	0x00000002
        /*0030*/ 	.string	""
        /*0030*/ 	.string	"ptxas"
        /*0030*/ 	.string	"Cuda compilation tools, release 13.0, V13.0.88"
        /*0030*/ 	.string	"Build cuda_13.0.r13.0/compiler.36424714_0"
        /*0030*/ 	.string	"-arch sm_100 -m 64 "



//--------------------- .note.nv.cuinfo           --------------------------
	.section	.note.nv.cuinfo,"",@"SHT_NOTE"
	.sectionflags	@"SHF_NOTE_NV_CUINFO"
        /*0018*/ 	.short	0x0002
        /*001a*/ 	.short	0x0064
        /*001c*/ 	.short	0x0082
	.zero		2


//--------------------- .nv.info                  --------------------------
	.section	.nv.info,"",@"SHT_CUDA_INFO"
	.align	4


	//----- nvinfo : EIATTR_REGCOUNT
	.align		4
        /*0000*/ 	.byte	0x04, 0x2f
        /*0002*/ 	.short	(.L_1 - .L_0)
	.align		4
.L_0:
        /*0004*/ 	.word	index@(_Z9matMulRowPfS_S_iii)
        /*0008*/ 	.word	0x00000020


	//----- nvinfo : EIATTR_FRAME_SIZE
	.align		4
.L_1:
        /*000c*/ 	.byte	0x04, 0x11
        /*000e*/ 	.short	(.L_3 - .L_2)
	.align		4
.L_2:
        /*0010*/ 	.word	index@(_Z9matMulRowPfS_S_iii)
        /*0014*/ 	.word	0x00000000


	//----- nvinfo : EIATTR_MIN_STACK_SIZE
	.align		4
.L_3:
        /*0018*/ 	.byte	0x04, 0x12
        /*001a*/ 	.short	(.L_5 - .L_4)
	.align		4
.L_4:
        /*001c*/ 	.word	index@(_Z9matMulRowPfS_S_iii)
        /*0020*/ 	.word	0x00000000
.L_5:


//--------------------- .nv.compat                --------------------------
	.section	.nv.compat,"",@"SHT_CUDA_COMPAT_INFO"
	.align	4
        /*0000*/ 	.byte	0x02, 0x09, 0x00, 0x00, 0x02, 0x02, 0x01, 0x00, 0x02, 0x05, 0x05, 0x00, 0x03, 0x07, 0x01, 0x01
        /*0010*/ 	.byte	0x02, 0x03, 0x00, 0x00, 0x02, 0x06, 0x01, 0x00, 0x04, 0x0b, 0x08, 0x00, 0x09, 0x00, 0x00, 0x00
        /*0020*/ 	.byte	0x00, 0x00, 0x00, 0x00


//--------------------- .nv.info._Z9matMulRowPfS_S_iii --------------------------
	.section	.nv.info._Z9matMulRowPfS_S_iii,"",@"SHT_CUDA_INFO"
	.sectionflags	@""
	.align	4


	//----- nvinfo : EIATTR_CUDA_API_VERSION
	.align		4
        /*0000*/ 	.byte	0x04, 0x37
        /*0002*/ 	.short	(.L_7 - .L_6)
.L_6:
        /*0004*/ 	.word	0x00000082


	//----- nvinfo : EIATTR_KPARAM_INFO
	.align		4
.L_7:
        /*0008*/ 	.byte	0x04, 0x17
        /*000a*/ 	.short	(.L_9 - .L_8)
.L_8:
        /*000c*/ 	.word	0x00000000
        /*0010*/ 	.short	0x0005
        /*0012*/ 	.short	0x0020
        /*0014*/ 	.byte	0x00, 0xf0, 0x11, 0x00


	//----- nvinfo : EIATTR_KPARAM_INFO
	.align		4
.L_9:
        /*0018*/ 	.byte	0x04, 0x17
        /*001a*/ 	.short	(.L_11 - .L_10)
.L_10:
        /*001c*/ 	.word	0x00000000
        /*0020*/ 	.short	0x0004
        /*0022*/ 	.short	0x001c
        /*0024*/ 	.byte	0x00, 0xf0, 0x11, 0x00


	//----- nvinfo : EIATTR_KPARAM_INFO
	.align		4
.L_11:
        /*0028*/ 	.byte	0x04, 0x17
        /*002a*/ 	.short	(.L_13 - .L_12)
.L_12:
        /*002c*/ 	.word	0x00000000
        /*0030*/ 	.short	0x0003
        /*0032*/ 	.short	0x0018
        /*0034*/ 	.byte	0x00, 0xf0, 0x11, 0x00


	//----- nvinfo : EIATTR_KPARAM_INFO
	.align		4
.L_13:
        /*0038*/ 	.byte	0x04, 0x17
        /*003a*/ 	.short	(.L_15 - .L_14)
.L_14:
        /*003c*/ 	.word	0x00000000
        /*0040*/ 	.short	0x0002
        /*0042*/ 	.short	0x0010
        /*0044*/ 	.byte	0x00, 0xf5, 0x21, 0x00


	//----- nvinfo : EIATTR_KPARAM_INFO
	.align		4
.L_15:
        /*0048*/ 	.byte	0x04, 0x17
        /*004a*/ 	.short	(.L_17 - .L_16)
.L_16:
        /*004c*/ 	.word	0x00000000
        /*0050*/ 	.short	0x0001
        /*0052*/ 	.short	0x0008
        /*0054*/ 	.byte	0x00, 0xf5, 0x21, 0x00


	//----- nvinfo : EIATTR_KPARAM_INFO
	.align		4
.L_17:
        /*0058*/ 	.byte	0x04, 0x17
        /*005a*/ 	.short	(.L_19 - .L_18)
.L_18:
        /*005c*/ 	.word	0x00000000
        /*0060*/ 	.short	0x0000
        /*0062*/ 	.short	0x0000
        /*0064*/ 	.byte	0x00, 0xf5, 0x21, 0x00


	//----- nvinfo : EIATTR_SPARSE_MMA_MASK
	.align		4
.L_19:
        /*0068*/ 	.byte	0x03, 0x50
        /*006a*/ 	.short	0x0000


	//----- nvinfo : EIATTR_MAXREG_COUNT
	.align		4
        /*006c*/ 	.byte	0x03, 0x1b
        /*006e*/ 	.short	0x00ff


	//----- nvinfo : EIATTR_MERCURY_ISA_VERSION
	.align		4
        /*0070*/ 	.byte	0x03, 0x5f
        /*0072*/ 	.short	0x0101


	//----- nvinfo : EIATTR_VRC_CTA_INIT_COUNT
	.align		4
        /*0074*/ 	.byte	0x02, 0x4a
	.zero		1
	.zero		1


	//----- nvinfo : EIATTR_EXIT_INSTR_OFFSETS
	.align		4
        /*0078*/ 	.byte	0x04, 0x1c
        /*007a*/ 	.short	(.L_21 - .L_20)


	//   ....[0]....
.L_20:
        /*007c*/ 	.word	0x00000090


	//   ....[1]....
        /*0080*/ 	.word	0x00000ad0


	//   ....[2]....
        /*0084*/ 	.word	0x00000c40


	//   ....[3]....
        /*0088*/ 	.word	0x00000d60


	//   ....[4]....
        /*008c*/ 	.word	0x00000e60


	//   ....[5]....
        /*0090*/ 	.word	0x00000eb0


	//----- nvinfo : EIATTR_CBANK_PARAM_SIZE
	.align		4
.L_21:
        /*0094*/ 	.byte	0x03, 0x19
        /*0096*/ 	.short	0x0024


	//----- nvinfo : EIATTR_PARAM_CBANK
	.align		4
        /*0098*/ 	.byte	0x04, 0x0a
        /*009a*/ 	.short	(.L_23 - .L_22)
	.align		4
.L_22:
        /*009c*/ 	.word	index@(.nv.constant0._Z9matMulRowPfS_S_iii)
        /*00a0*/ 	.short	0x0380
        /*00a2*/ 	.short	0x0024


	//----- nvinfo : EIATTR_SW_WAR
	.align		4
.L_23:
        /*00a4*/ 	.byte	0x04, 0x36
        /*00a6*/ 	.short	(.L_25 - .L_24)
.L_24:
        /*00a8*/ 	.word	0x00000008
.L_25:


//--------------------- .nv.callgraph             --------------------------
	.section	.nv.callgraph,"",@"SHT_CUDA_CALLGRAPH"
	.align	4
	.sectionentsize	8
	.align		4
        /*0000*/ 	.word	0x00000000
	.align		4
        /*0004*/ 	.word	0xffffffff
	.align		4
        /*0008*/ 	.word	0x00000000
	.align		4
        /*000c*/ 	.word	0xfffffffe
	.align		4
        /*0010*/ 	.word	0x00000000
	.align		4
        /*0014*/ 	.word	0xfffffffd
	.align		4
        /*0018*/ 	.word	0x00000000
	.align		4
        /*001c*/ 	.word	0xfffffffc


//--------------------- .text._Z9matMulRowPfS_S_iii --------------------------
	.section	.text._Z9matMulRowPfS_S_iii,"ax",@progbits
	.align	128
        .global         _Z9matMulRowPfS_S_iii
        .type           _Z9matMulRowPfS_S_iii,@function
        .size           _Z9matMulRowPfS_S_iii,(.L_x_12 - _Z9matMulRowPfS_S_iii)
        .other          _Z9matMulRowPfS_S_iii,@"STO_CUDA_ENTRY STV_DEFAULT"
_Z9matMulRowPfS_S_iii:
.text._Z9matMulRowPfS_S_iii:
[----:B------:R-:W-:Y:S01]  /*0000*/  LDC R1, c[0x0][0x37c] ;  /* 0x0000df00ff017b82 */ /* 0x000fe20000000800 */
[----:B------:R-:W0:Y:S07]  /*0010*/  S2R R3, SR_TID.Y ;  /* 0x0000000000037919 */ /* 0x000e2e0000002200 */
[----:B------:R-:W0:Y:S01]  /*0020*/  S2UR UR4, SR_CTAID.Y ;  /* 0x00000000000479c3 */ /* 0x000e220000002600 */
[----:B------:R-:W1:Y:S07]  /*0030*/  LDCU UR5, c[0x0][0x398] ;  /* 0x00007300ff0577ac */ /* 0x000e6e0008000800 */
[----:B------:R-:W0:Y:S08]  /*0040*/  LDC R2, c[0x0][0x364] ;  /* 0x0000d900ff027b82 */ /* 0x000e300000000800 */
[----:B------:R-:W2:Y:S01]  /*0050*/  LDC R11, c[0x0][0x3a0] ;  /* 0x0000e800ff0b7b82 */ /* 0x000ea20000000800 */
[----:B0-----:R-:W-:Y:S01]  /*0060*/  IMAD R2, R2, UR4, R3 ;  /* 0x0000000402027c24 */ /* 0x001fe2000f8e0203 */
[----:B--2---:R-:W-:-:S04]  /*0070*/  ISETP.GE.AND P0, PT, R11, 0x1, PT ;  /* 0x000000010b00780c */ /* 0x004fc80003f06270 */
[----:B-1----:R-:W-:-:S13]  /*0080*/  ISETP.GE.OR P0, PT, R2, UR5, !P0 ;  /* 0x0000000502007c0c */ /* 0x002fda000c706670 */
[----:B------:R-:W-:Y:S05]  /*0090*/  @P0 EXIT ;  /* 0x000000000000094d */ /* 0x000fea0003800000 */
[----:B------:R-:W0:Y:S01]  /*00a0*/  LDCU UR5, c[0x0][0x39c] ;  /* 0x00007380ff0577ac */ /* 0x000e220008000800 */
[----:B------:R-:W-:Y:S01]  /*00b0*/  IMAD R0, R2, R11, RZ ;  /* 0x0000000b02007224 */ /* 0x000fe200078e02ff */
[----:B------:R-:W1:Y:S01]  /*00c0*/  LDCU.64 UR10, c[0x0][0x358] ;  /* 0x00006b00ff0a77ac */ /* 0x000e620008000a00 */
[----:B0-----:R-:W-:-:S09]  /*00d0*/  UISETP.GE.AND UP0, UPT, UR5, 0x1, UPT ;  /* 0x000000010500788c */ /* 0x001fd2000bf06270 */
[----:B-1----:R-:W-:Y:S05]  /*00e0*/  BRA.U !UP0, `(.L_x_0) ;  /* 0x0000000908807547 */ /* 0x002fea000b800000 */
[----:B------:R-:W0:Y:S01]  /*00f0*/  LDCU.64 UR12, c[0x0][0x380] ;  /* 0x00007000ff0c77ac */ /* 0x000e220008000a00 */
[----:B------:R-:W-:Y:S02]  /*0100*/  IMAD R2, R2, UR5, RZ ;  /* 0x0000000502027c24 */ /* 0x000fe4000f8e02ff */
[----:B------:R-:W-:Y:S01]  /*0110*/  HFMA2 R5, -RZ, RZ, 0, 0 ;  /* 0x00000000ff057431 */ /* 0x000fe200000001ff */
[----:B------:R-:W-:Y:S01]  /*0120*/  SHF.L.U32 R4, R11, 0x3, RZ ;  /* 0x000000030b047819 */ /* 0x000fe200000006ff */
[----:B------:R-:W-:Y:S02]  /*0130*/  ULOP3.LUT UR6, UR5, 0x7ffffff8, URZ, 0xc0, !UPT ;  /* 0x7ffffff805067892 */ /* 0x000fe4000f8ec0ff */
[----:B------:R-:W-:Y:S02]  /*0140*/  ULOP3.LUT UR8, UR5, 0x7, URZ, 0xc0, !UPT ;  /* 0x0000000705087892 */ /* 0x000fe4000f8ec0ff */
[----:B------:R-:W-:Y:S02]  /*0150*/  ULOP3.LUT UR5, UR5, 0x3, URZ, 0xc0, !UPT ;  /* 0x0000000305057892 */ /* 0x000fe4000f8ec0ff */
[----:B------:R-:W-:Y:S01]  /*0160*/  UIADD3 UR7, UPT, UPT, -UR6, URZ, URZ ;  /* 0x000000ff06077290 */ /* 0x000fe2000fffe1ff */
[----:B0-----:R-:W-:-:S04]  /*0170*/  LEA R3, P0, R2, UR12, 0x2 ;  /* 0x0000000c02037c11 */ /* 0x001fc8000f8010ff */
[----:B------:R-:W-:Y:S02]  /*0180*/  IADD3 R3, P1, PT, R3, 0x10, RZ ;  /* 0x0000001003037810 */ /* 0x000fe40007f3e0ff */
[----:B------:R-:W-:-:S04]  /*0190*/  LEA.HI.X R6, R2, UR13, RZ, 0x2, P0 ;  /* 0x0000000d02067c11 */ /* 0x000fc800080f14ff */
[----:B------:R-:W-:-:S07]  /*01a0*/  IADD3.X R6, PT, PT, RZ, R6, RZ, P1, !PT ;  /* 0x00000006ff067210 */ /* 0x000fce0000ffe4ff */
.L_x_6:
[----:B0-----:R-:W0:Y:S01]  /*01b0*/  LDCU UR12, c[0x0][0x39c] ;  /* 0x00007380ff0c77ac */ /* 0x001e220008000800 */
[----:B------:R-:W-:Y:S01]  /*01c0*/  IMAD.MOV.U32 R10, RZ, RZ, RZ ;  /* 0x000000ffff0a7224 */ /* 0x000fe200078e00ff */
[----:B------:R-:W-:Y:S01]  /*01d0*/  UMOV UR4, URZ ;  /* 0x000000ff00047c82 */ /* 0x000fe20008000000 */
[----:B0-----:R-:W-:-:S09]  /*01e0*/  UISETP.GE.U32.AND UP0, UPT, UR12, 0x8, UPT ;  /* 0x000000080c00788c */ /* 0x001fd2000bf06070 */
[----:B------:R-:W-:Y:S05]  /*01f0*/  BRA.U !UP0, `(.L_x_1) ;  /* 0x0000000108f47547 */ /* 0x000fea000b800000 */
[----:B------:R-:W0:Y:S01]  /*0200*/  LDC R8, c[0x0][0x3a0] ;  /* 0x0000e800ff087b82 */ /* 0x000e220000000800 */
[----:B------:R-:W-:Y:S01]  /*0210*/  MOV R10, RZ ;  /* 0x000000ff000a7202 */ /* 0x000fe20000000f00 */
[----:B------:R-:W-:Y:S01]  /*0220*/  IMAD.MOV.U32 R26, RZ, RZ, R6 ;  /* 0x000000ffff1a7224 */ /* 0x000fe200078e0006 */
[----:B------:R-:W-:Y:S01]  /*0230*/  MOV R24, R3 ;  /* 0x0000000300187202 */ /* 0x000fe20000000f00 */
[----:B------:R-:W-:-:S04]  /*0240*/  UMOV UR4, UR7 ;  /* 0x0000000700047c82 */ /* 0x000fc80008000000 */
[----:B------:R-:W1:Y:S01]  /*0250*/  LDC.64 R12, c[0x0][0x388] ;  /* 0x0000e200ff0c7b82 */ /* 0x000e620000000a00 */
[----:B0-----:R-:W-:Y:S01]  /*0260*/  IADD3 R7, PT, PT, R5, R8, RZ ;  /* 0x0000000805077210 */ /* 0x001fe20007ffe0ff */
[C-C-:B------:R-:W-:Y:S01]  /*0270*/  IMAD R11, R8.reuse, 0x3, R5.reuse ;  /* 0x00000003080b7824 */ /* 0x140fe200078e0205 */
[C---:B------:R-:W-:Y:S01]  /*0280*/  LEA R9, R8.reuse, R5, 0x1 ;  /* 0x0000000508097211 */ /* 0x040fe200078e08ff */
[C-C-:B------:R-:W-:Y:S02]  /*0290*/  IMAD R25, R8.reuse, 0x4, R5.reuse ;  /* 0x0000000408197824 */ /* 0x140fe400078e0205 */
[C-C-:B------:R-:W-:Y:S02]  /*02a0*/  IMAD R27, R8.reuse, 0x5, R5.reuse ;  /* 0x00000005081b7824 */ /* 0x140fe400078e0205 */
[C-C-:B------:R-:W-:Y:S02]  /*02b0*/  IMAD R29, R8.reuse, 0x6, R5.reuse ;  /* 0x00000006081d7824 */ /* 0x140fe400078e0205 */
[----:B------:R-:W-:-:S02]  /*02c0*/  IMAD R8, R8, 0x7, R5 ;  /* 0x0000000708087824 */ /* 0x000fc400078e0205 */
[----:B-1----:R-:W-:-:S07]  /*02d0*/  IMAD.WIDE.U32 R16, R5, 0x4, R12 ;  /* 0x0000000405107825 */ /* 0x002fce00078e000c */
.L_x_2:
[----:B------:R-:W-:Y:S01]  /*02e0*/  MOV R14, R24 ;  /* 0x00000018000e7202 */ /* 0x000fe20000000f00 */
[----:B------:R-:W2:Y:S01]  /*02f0*/  LDG.E R20, desc[UR10][R16.64] ;  /* 0x0000000a10147981 */ /* 0x000ea2000c1e1900 */
[----:B------:R-:W-:Y:S01]  /*0300*/  MOV R15, R26 ;  /* 0x0000001a000f7202 */ /* 0x000fe20000000f00 */
[----:B------:R-:W-:-:S04]  /*0310*/  IMAD.WIDE.U32 R18, R7, 0x4, R12 ;  /* 0x0000000407127825 */ /* 0x000fc800078e000c */
[----:B------:R-:W2:Y:S04]  /*0320*/  LDG.E R21, desc[UR10][R14.64+-0x10] ;  /* 0xfffff00a0e157981 */ /* 0x000ea8000c1e1900 */
[----:B------:R0:W3:Y:S04]  /*0330*/  LDG.E R22, desc[UR10][R18.64] ;  /* 0x0000000a12167981 */ /* 0x0000e8000c1e1900 */
[----:B------:R-:W3:Y:S04]  /*0340*/  LDG.E R23, desc[UR10][R14.64+-0xc] ;  /* 0xfffff40a0e177981 */ /* 0x000ee8000c1e1900 */
[----:B------:R-:W4:Y:S01]  /*0350*/  LDG.E R26, desc[UR10][R14.64+-0x8] ;  /* 0xfffff80a0e1a7981 */ /* 0x000f22000c1e1900 */
[----:B0-----:R-:W-:-:S03]  /*0360*/  IMAD.WIDE.U32 R18, R9, 0x4, R12 ;  /* 0x0000000409127825 */ /* 0x001fc600078e000c */
[----:B------:R-:W5:Y:S04]  /*0370*/  LDG.E R28, desc[UR10][R14.64] ;  /* 0x0000000a0e1c7981 */ /* 0x000f68000c1e1900 */
[----:B------:R-:W4:Y:S01]  /*0380*/  LDG.E R24, desc[UR10][R18.64] ;  /* 0x0000000a12187981 */ /* 0x000f22000c1e1900 */
[----:B--2---:R-:W-:Y:S01]  /*0390*/  FFMA R10, R21, R20, R10 ;  /* 0x00000014150a7223 */ /* 0x004fe2000000000a */
[----:B------:R-:W-:-:S06]  /*03a0*/  IMAD.WIDE.U32 R20, R11, 0x4, R12 ;  /* 0x000000040b147825 */ /* 0x000fcc00078e000c */
[----:B------:R-:W2:Y:S01]  /*03b0*/  LDG.E R20, desc[UR10][R20.64] ;  /* 0x0000000a14147981 */ /* 0x000ea2000c1e1900 */
[----:B---3--:R-:W-:Y:S01]  /*03c0*/  FFMA R10, R23, R22, R10 ;  /* 0x00000016170a7223 */ /* 0x008fe2000000000a */
[----:B------:R-:W-:-:S05]  /*03d0*/  IMAD.WIDE.U32 R22, R25, 0x4, R12 ;  /* 0x0000000419167825 */ /* 0x000fca00078e000c */
[----:B------:R0:W5:Y:S04]  /*03e0*/  LDG.E R19, desc[UR10][R22.64] ;  /* 0x0000000a16137981 */ /* 0x000168000c1e1900 */
[----:B------:R-:W2:Y:S01]  /*03f0*/  LDG.E R21, desc[UR10][R14.64+-0x4] ;  /* 0xfffffc0a0e157981 */ /* 0x000ea2000c1e1900 */
[----:B----4-:R-:W-:-:S03]  /*0400*/  FFMA R10, R26, R24, R10 ;  /* 0x000000181a0a7223 */ /* 0x010fc6000000000a */
[----:B------:R-:W3:Y:S01]  /*0410*/  LDG.E R24, desc[UR10][R14.64+0x4] ;  /* 0x0000040a0e187981 */ /* 0x000ee2000c1e1900 */
[----:B0-----:R-:W-:-:S05]  /*0420*/  IMAD.WIDE.U32 R22, R27, 0x4, R12 ;  /* 0x000000041b167825 */ /* 0x001fca00078e000c */
[----:B------:R-:W3:Y:S01]  /*0430*/  LDG.E R26, desc[UR10][R22.64] ;  /* 0x0000000a161a7981 */ /* 0x000ee2000c1e1900 */
[----:B--2---:R-:W-:-:S04]  /*0440*/  FFMA R10, R21, R20, R10 ;  /* 0x00000014150a7223 */ /* 0x004fc8000000000a */
[----:B-----5:R-:W-:Y:S01]  /*0450*/  FFMA R10, R28, R19, R10 ;  /* 0x000000131c0a7223 */ /* 0x020fe2000000000a */
[--C-:B------:R-:W-:Y:S01]  /*0460*/  IMAD.WIDE.U32 R18, R29, 0x4, R12.reuse ;  /* 0x000000041d127825 */ /* 0x100fe200078e000c */
[----:B------:R-:W2:Y:S03]  /*0470*/  LDG.E R28, desc[UR10][R14.64+0x8] ;  /* 0x0000080a0e1c7981 */ /* 0x000ea6000c1e1900 */
[----:B------:R-:W-:Y:S02]  /*0480*/  IMAD.WIDE.U32 R20, R8, 0x4, R12 ;  /* 0x0000000408147825 */ /* 0x000fe400078e000c */
[----:B------:R-:W2:Y:S04]  /*0490*/  LDG.E R18, desc[UR10][R18.64] ;  /* 0x0000000a12127981 */ /* 0x000ea8000c1e1900 */
[----:B------:R-:W4:Y:S04]  /*04a0*/  LDG.E R20, desc[UR10][R20.64] ;  /* 0x0000000a14147981 */ /* 0x000f28000c1e1900 */
[----:B------:R-:W4:Y:S01]  /*04b0*/  LDG.E R19, desc[UR10][R14.64+0xc] ;  /* 0x00000c0a0e137981 */ /* 0x000f22000c1e1900 */
[----:B------:R-:W-:Y:S01]  /*04c0*/  UIADD3 UR4, UPT, UPT, UR4, 0x8, URZ ;  /* 0x0000000804047890 */ /* 0x000fe2000fffe0ff */
[----:B---3--:R-:W-:-:S03]  /*04d0*/  FFMA R10, R24, R26, R10 ;  /* 0x0000001a180a7223 */ /* 0x008fc6000000000a */
[----:B------:R-:W-:Y:S01]  /*04e0*/  UISETP.NE.AND UP0, UPT, UR4, URZ, UPT ;  /* 0x000000ff0400728c */ /* 0x000fe2000bf05270 */
[----:B------:R-:W-:Y:S01]  /*04f0*/  IADD3 R24, P0, PT, R14, 0x20, RZ ;  /* 0x000000200e187810 */ /* 0x000fe20007f1e0ff */
[C---:B------:R-:W-:Y:S01]  /*0500*/  IMAD.IADD R25, R4.reuse, 0x1, R25 ;  /* 0x0000000104197824 */ /* 0x040fe200078e0219 */
[C---:B------:R-:W-:Y:S01]  /*0510*/  IADD3 R7, PT, PT, R4.reuse, R7, RZ ;  /* 0x0000000704077210 */ /* 0x040fe20007ffe0ff */
[C---:B------:R-:W-:Y:S01]  /*0520*/  IMAD.WIDE.U32 R16, R4.reuse, 0x4, R16 ;  /* 0x0000000404107825 */ /* 0x040fe200078e0010 */
[C---:B------:R-:W-:Y:S02]  /*0530*/  IADD3 R9, PT, PT, R4.reuse, R9, RZ ;  /* 0x0000000904097210 */ /* 0x040fe40007ffe0ff */
[C---:B------:R-:W-:Y:S01]  /*0540*/  IADD3 R11, PT, PT, R4.reuse, R11, RZ ;  /* 0x0000000b040b7210 */ /* 0x040fe20007ffe0ff */
[----:B------:R-:W-:Y:S01]  /*0550*/  IMAD.X R26, RZ, RZ, R15, P0 ;  /* 0x000000ffff1a7224 */ /* 0x000fe200000e060f */
[C---:B------:R-:W-:Y:S02]  /*0560*/  IADD3 R27, PT, PT, R4.reuse, R27, RZ ;  /* 0x0000001b041b7210 */ /* 0x040fe40007ffe0ff */
[----:B------:R-:W-:-:S02]  /*0570*/  IADD3 R29, PT, PT, R4, R29, RZ ;  /* 0x0000001d041d7210 */ /* 0x000fc40007ffe0ff */
[----:B------:R-:W-:Y:S01]  /*0580*/  IADD3 R8, PT, PT, R4, R8, RZ ;  /* 0x0000000804087210 */ /* 0x000fe20007ffe0ff */
[----:B--2---:R-:W-:-:S04]  /*0590*/  FFMA R10, R28, R18, R10 ;  /* 0x000000121c0a7223 */ /* 0x004fc8000000000a */
[----:B----4-:R-:W-:Y:S01]  /*05a0*/  FFMA R10, R19, R20, R10 ;  /* 0x00000014130a7223 */ /* 0x010fe2000000000a */
[----:B------:R-:W-:Y:S06]  /*05b0*/  BRA.U UP0, `(.L_x_2) ;  /* 0xfffffffd00487547 */ /* 0x000fec000b83ffff */
[----:B------:R-:W-:-:S05]  /*05c0*/  UMOV UR4, UR6 ;  /* 0x0000000600047c82 */ /* 0x000fca0008000000 */
.L_x_1:
[----:B------:R-:W-:-:S09]  /*05d0*/  UISETP.NE.AND UP0, UPT, UR8, URZ, UPT ;  /* 0x000000ff0800728c */ /* 0x000fd2000bf05270 */
[----:B------:R-:W-:Y:S05]  /*05e0*/  BRA.U !UP0, `(.L_x_3) ;  /* 0x00000005081c7547 */ /* 0x000fea000b800000 */
[----:B------:R-:W-:Y:S02]  /*05f0*/  UIADD3 UR9, UPT, UPT, UR8, -0x1, URZ ;  /* 0xffffffff08097890 */ /* 0x000fe4000fffe0ff */
[----:B------:R-:W-:Y:S02]  /*0600*/  UISETP.NE.AND UP1, UPT, UR5, URZ, UPT ;  /* 0x000000ff0500728c */ /* 0x000fe4000bf25270 */
[----:B------:R-:W-:-:S09]  /*0610*/  UISETP.GE.U32.AND UP0, UPT, UR9, 0x3, UPT ;  /* 0x000000030900788c */ /* 0x000fd2000bf06070 */
[----:B------:R-:W-:Y:S05]  /*0620*/  BRA.U !UP0, `(.L_x_4) ;  /* 0x00000001087c7547 */ /* 0x000fea000b800000 */
[----:B------:R-:W0:Y:S01]  /*0630*/  LDC R22, c[0x0][0x3a0] ;  /* 0x0000e800ff167b82 */ /* 0x000e220000000800 */
[----:B------:R-:W1:Y:S01]  /*0640*/  LDCU.64 UR14, c[0x0][0x380] ;  /* 0x00007000ff0e77ac */ /* 0x000e620008000a00 */
[C---:B------:R-:W-:Y:S01]  /*0650*/  VIADD R7, R2.reuse, UR4 ;  /* 0x0000000402077c36 */ /* 0x040fe20008000000 */
[----:B------:R-:W-:-:S04]  /*0660*/  IADD3 R11, P0, PT, R2, UR4, RZ ;  /* 0x00000004020b7c10 */ /* 0x000fc8000ff1e0ff */
[----:B------:R-:W-:Y:S01]  /*0670*/  IADD3.X R20, PT, PT, RZ, RZ, RZ, P0, !PT ;  /* 0x000000ffff147210 */ /* 0x000fe200007fe4ff */
[----:B------:R-:W2:Y:S08]  /*0680*/  LDC.64 R16, c[0x0][0x380] ;  /* 0x0000e000ff107b82 */ /* 0x000eb00000000a00 */
[----:B------:R-:W3:Y:S01]  /*0690*/  LDC.64 R12, c[0x0][0x388] ;  /* 0x0000e200ff0c7b82 */ /* 0x000ee20000000a00 */
[----:B-1----:R-:W-:Y:S01]  /*06a0*/  LEA R8, P0, R11, UR14, 0x2 ;  /* 0x0000000e0b087c11 */ /* 0x002fe2000f8010ff */
[----:B0-----:R-:W-:-:S05]  /*06b0*/  IMAD R19, R22, UR4, R5 ;  /* 0x0000000416137c24 */ /* 0x001fca000f8e0205 */
[----:B------:R-:W-:Y:S01]  /*06c0*/  IADD3 R9, PT, PT, R19, R22, RZ ;  /* 0x0000001613097210 */ /* 0x000fe20007ffe0ff */
[----:B--2---:R-:W-:-:S03]  /*06d0*/  IMAD.WIDE.U32 R16, R7, 0x4, R16 ;  /* 0x0000000407107825 */ /* 0x004fc600078e0010 */
[----:B------:R-:W-:-:S03]  /*06e0*/  IADD3 R7, PT, PT, R9, R22, RZ ;  /* 0x0000001609077210 */ /* 0x000fc60007ffe0ff */
[----:B------:R-:W2:Y:S01]  /*06f0*/  LDG.E R17, desc[UR10][R16.64] ;  /* 0x0000000a10117981 */ /* 0x000ea2000c1e1900 */
[----:B---3--:R-:W-:-:S04]  /*0700*/  IMAD.WIDE.U32 R18, R19, 0x4, R12 ;  /* 0x0000000413127825 */ /* 0x008fc800078e000c */
[----:B------:R-:W-:Y:S01]  /*0710*/  IMAD.WIDE.U32 R14, R9, 0x4, R12 ;  /* 0x00000004090e7825 */ /* 0x000fe200078e000c */
[----:B------:R-:W-:Y:S01]  /*0720*/  LEA.HI.X R9, R11, UR15, R20, 0x2, P0 ;  /* 0x0000000f0b097c11 */ /* 0x000fe200080f1414 */
[----:B------:R-:W2:Y:S02]  /*0730*/  LDG.E R18, desc[UR10][R18.64] ;  /* 0x0000000a12127981 */ /* 0x000ea4000c1e1900 */
[C---:B------:R-:W-:Y:S02]  /*0740*/  IMAD.WIDE.U32 R20, R7.reuse, 0x4, R12 ;  /* 0x0000000407147825 */ /* 0x040fe400078e000c */
[----:B------:R-:W3:Y:S02]  /*0750*/  LDG.E R14, desc[UR10][R14.64] ;  /* 0x0000000a0e0e7981 */ /* 0x000ee4000c1e1900 */
[----:B------:R-:W-:Y:S02]  /*0760*/  IMAD.IADD R7, R7, 0x1, R22 ;  /* 0x0000000107077824 */ /* 0x000fe400078e0216 */
[----:B------:R-:W3:Y:S02]  /*0770*/  LDG.E R22, desc[UR10][R8.64+0x4] ;  /* 0x0000040a08167981 */ /* 0x000ee4000c1e1900 */
[----:B------:R-:W-:-:S02]  /*0780*/  IMAD.WIDE.U32 R12, R7, 0x4, R12 ;  /* 0x00000004070c7825 */ /* 0x000fc400078e000c */
[----:B------:R-:W4:Y:S04]  /*0790*/  LDG.E R20, desc[UR10][R20.64] ;  /* 0x0000000a14147981 */ /* 0x000f28000c1e1900 */
[----:B------:R-:W4:Y:S04]  /*07a0*/  LDG.E R24, desc[UR10][R8.64+0x8] ;  /* 0x0000080a08187981 */ /* 0x000f28000c1e1900 */
[----:B------:R-:W5:Y:S04]  /*07b0*/  LDG.E R26, desc[UR10][R8.64+0xc] ;  /* 0x00000c0a081a7981 */ /* 0x000f68000c1e1900 */
[----:B------:R-:W5:Y:S01]  /*07c0*/  LDG.E R12, desc[UR10][R12.64] ;  /* 0x0000000a0c0c7981 */ /* 0x000f62000c1e1900 */
[----:B------:R-:W-:Y:S01]  /*07d0*/  UIADD3 UR4, UPT, UPT, UR4, 0x4, URZ ;  /* 0x0000000404047890 */ /* 0x000fe2000fffe0ff */
[----:B--2---:R-:W-:-:S04]  /*07e0*/  FFMA R17, R17, R18, R10 ;  /* 0x0000001211117223 */ /* 0x004fc8000000000a */
[----:B---3--:R-:W-:-:S04]  /*07f0*/  FFMA R17, R22, R14, R17 ;  /* 0x0000000e16117223 */ /* 0x008fc80000000011 */
[----:B----4-:R-:W-:-:S04]  /*0800*/  FFMA R17, R24, R20, R17 ;  /* 0x0000001418117223 */ /* 0x010fc80000000011 */
[----:B-----5:R-:W-:-:S07]  /*0810*/  FFMA R10, R26, R12, R17 ;  /* 0x0000000c1a0a7223 */ /* 0x020fce0000000011 */
.L_x_4:
[----:B------:R-:W-:Y:S05]  /*0820*/  BRA.U !UP1, `(.L_x_3) ;  /* 0x00000001098c7547 */ /* 0x000fea000b800000 */
[----:B------:R-:W-:Y:S02]  /*0830*/  UISETP.NE.AND UP0, UPT, UR5, 0x1, UPT ;  /* 0x000000010500788c */ /* 0x000fe4000bf05270 */
[----:B------:R-:W-:-:S07]  /*0840*/  ULOP3.LUT UP1, URZ, UR12, 0x1, URZ, 0xc0, !UPT ;  /* 0x000000010cff7892 */ /* 0x000fce000f82c0ff */
[----:B------:R-:W-:Y:S05]  /*0850*/  BRA.U !UP0, `(.L_x_5) ;  /* 0x0000000108547547 */ /* 0x000fea000b800000 */
[----:B------:R-:W0:Y:S01]  /*0860*/  LDC R16, c[0x0][0x3a0] ;  /* 0x0000e800ff107b82 */ /* 0x000e220000000800 */
[----:B------:R-:W1:Y:S01]  /*0870*/  LDCU.64 UR12, c[0x0][0x380] ;  /* 0x00007000ff0c77ac */ /* 0x000e620008000a00 */
[C---:B------:R-:W-:Y:S02]  /*0880*/  IADD3 R7, PT, PT, R2.reuse, UR4, RZ ;  /* 0x0000000402077c10 */ /* 0x040fe4000fffe0ff */
[----:B------:R-:W-:-:S04]  /*0890*/  IADD3 R11, P0, PT, R2, UR4, RZ ;  /* 0x00000004020b7c10 */ /* 0x000fc8000ff1e0ff */
[----:B------:R-:W2:Y:S01]  /*08a0*/  LDC.64 R14, c[0x0][0x380] ;  /* 0x0000e000ff0e7b82 */ /* 0x000ea20000000a00 */
[----:B------:R-:W-:-:S07]  /*08b0*/  IADD3.X R18, PT, PT, RZ, RZ, RZ, P0, !PT ;  /* 0x000000ffff127210 */ /* 0x000fce00007fe4ff */
[----:B------:R-:W3:Y:S01]  /*08c0*/  LDC.64 R8, c[0x0][0x388] ;  /* 0x0000e200ff087b82 */ /* 0x000ee20000000a00 */
[----:B-1----:R-:W-:-:S04]  /*08d0*/  LEA R12, P0, R11, UR12, 0x2 ;  /* 0x0000000c0b0c7c11 */ /* 0x002fc8000f8010ff */
[----:B------:R-:W-:Y:S01]  /*08e0*/  LEA.HI.X R13, R11, UR13, R18, 0x2, P0 ;  /* 0x0000000d0b0d7c11 */ /* 0x000fe200080f1412 */
[----:B0-----:R-:W-:-:S05]  /*08f0*/  IMAD R17, R16, UR4, R5 ;  /* 0x0000000410117c24 */ /* 0x001fca000f8e0205 */
[----:B------:R-:W4:Y:S01]  /*0900*/  LDG.E R13, desc[UR10][R12.64+0x4] ;  /* 0x0000040a0c0d7981 */ /* 0x000f22000c1e1900 */
[----:B--2---:R-:W-:Y:S01]  /*0910*/  IMAD.WIDE.U32 R14, R7, 0x4, R14 ;  /* 0x00000004070e7825 */ /* 0x004fe200078e000e */
[----:B------:R-:W-:-:S05]  /*0920*/  IADD3 R7, PT, PT, R17, R16, RZ ;  /* 0x0000001011077210 */ /* 0x000fca0007ffe0ff */
[----:B------:R-:W2:Y:S01]  /*0930*/  LDG.E R15, desc[UR10][R14.64] ;  /* 0x0000000a0e0f7981 */ /* 0x000ea2000c1e1900 */
[----:B---3--:R-:W-:-:S04]  /*0940*/  IMAD.WIDE.U32 R16, R17, 0x4, R8 ;  /* 0x0000000411107825 */ /* 0x008fc800078e0008 */
[----:B------:R-:W-:Y:S02]  /*0950*/  IMAD.WIDE.U32 R8, R7, 0x4, R8 ;  /* 0x0000000407087825 */ /* 0x000fe400078e0008 */
[----:B------:R-:W2:Y:S04]  /*0960*/  LDG.E R16, desc[UR10][R16.64] ;  /* 0x0000000a10107981 */ /* 0x000ea8000c1e1900 */
[----:B------:R-:W4:Y:S01]  /*0970*/  LDG.E R8, desc[UR10][R8.64] ;  /* 0x0000000a08087981 */ /* 0x000f22000c1e1900 */
[----:B------:R-:W-:Y:S01]  /*0980*/  UIADD3 UR4, UPT, UPT, UR4, 0x2, URZ ;  /* 0x0000000204047890 */ /* 0x000fe2000fffe0ff */
[----:B--2---:R-:W-:-:S04]  /*0990*/  FFMA R10, R15, R16, R10 ;  /* 0x000000100f0a7223 */ /* 0x004fc8000000000a */
[----:B----4-:R-:W-:-:S07]  /*09a0*/  FFMA R10, R13, R8, R10 ;  /* 0x000000080d0a7223 */ /* 0x010fce000000000a */
.L_x_5:
[----:B------:R-:W-:Y:S05]  /*09b0*/  BRA.U !UP1, `(.L_x_3) ;  /* 0x0000000109287547 */ /* 0x000fea000b800000 */
[----:B------:R-:W0:Y:S01]  /*09c0*/  LDC R14, c[0x0][0x3a0] ;  /* 0x0000e800ff0e7b82 */ /* 0x000e220000000800 */
[----:B------:R-:W-:-:S07]  /*09d0*/  VIADD R7, R2, UR4 ;  /* 0x0000000402077c36 */ /* 0x000fce0008000000 */
[----:B------:R-:W1:Y:S08]  /*09e0*/  LDC.64 R8, c[0x0][0x380] ;  /* 0x0000e000ff087b82 */ /* 0x000e700000000a00 */
[----:B------:R-:W2:Y:S01]  /*09f0*/  LDC.64 R12, c[0x0][0x388] ;  /* 0x0000e200ff0c7b82 */ /* 0x000ea20000000a00 */
[----:B0-----:R-:W-:Y:S02]  /*0a00*/  IMAD R11, R14, UR4, R5 ;  /* 0x000000040e0b7c24 */ /* 0x001fe4000f8e0205 */
[----:B-1----:R-:W-:-:S06]  /*0a10*/  IMAD.WIDE.U32 R8, R7, 0x4, R8 ;  /* 0x0000000407087825 */ /* 0x002fcc00078e0008 */
[----:B------:R-:W3:Y:S01]  /*0a20*/  LDG.E R9, desc[UR10][R8.64] ;  /* 0x0000000a08097981 */ /* 0x000ee2000c1e1900 */
[----:B--2---:R-:W-:-:S06]  /*0a30*/  IMAD.WIDE.U32 R12, R11, 0x4, R12 ;  /* 0x000000040b0c7825 */ /* 0x004fcc00078e000c */
[----:B------:R-:W3:Y:S02]  /*0a40*/  LDG.E R12, desc[UR10][R12.64] ;  /* 0x0000000a0c0c7981 */ /* 0x000ee4000c1e1900 */
[----:B---3--:R-:W-:-:S07]  /*0a50*/  FFMA R10, R9, R12, R10 ;  /* 0x0000000c090a7223 */ /* 0x008fce000000000a */
.L_x_3:
[----:B------:R-:W0:Y:S01]  /*0a60*/  LDCU UR4, c[0x0][0x3a0] ;  /* 0x00007400ff0477ac */ /* 0x000e220008000800 */
[----:B------:R-:W1:Y:S01]  /*0a70*/  LDC.64 R8, c[0x0][0x390] ;  /* 0x0000e400ff087b82 */ /* 0x000e620000000a00 */
[----:B------:R-:W-:Y:S02]  /*0a80*/  IADD3 R7, PT, PT, R0, R5, RZ ;  /* 0x0000000500077210 */ /* 0x000fe40007ffe0ff */
[----:B------:R-:W-:-:S04]  /*0a90*/  IADD3 R5, PT, PT, R5, 0x1, RZ ;  /* 0x0000000105057810 */ /* 0x000fc80007ffe0ff */
[----:B0-----:R-:W-:Y:S01]  /*0aa0*/  ISETP.NE.AND P0, PT, R5, UR4, PT ;  /* 0x0000000405007c0c */ /* 0x001fe2000bf05270 */
[----:B-1----:R-:W-:-:S05]  /*0ab0*/  IMAD.WIDE.U32 R8, R7, 0x4, R8 ;  /* 0x0000000407087825 */ /* 0x002fca00078e0008 */
[----:B------:R0:W-:Y:S07]  /*0ac0*/  STG.E desc[UR10][R8.64], R10 ;  /* 0x0000000a08007986 */ /* 0x0001ee000c10190a */
[----:B------:R-:W-:Y:S05]  /*0ad0*/  @!P0 EXIT ;  /* 0x000000000000894d */ /* 0x000fea0003800000 */
[----:B------:R-:W-:Y:S05]  /*0ae0*/  BRA `(.L_x_6) ;  /* 0xfffffff400b07947 */ /* 0x000fea000383ffff */
.L_x_0:
[C---:B------:R-:W-:Y:S01]  /*0af0*/  ISETP.GE.U32.AND P1, PT, R11.reuse, 0x8, PT ;  /* 0x000000080b00780c */ /* 0x040fe20003f26070 */
[----:B------:R-:W-:Y:S01]  /*0b00*/  HFMA2 R3, -RZ, RZ, 0, 0 ;  /* 0x00000000ff037431 */ /* 0x000fe200000001ff */
[----:B------:R-:W-:-:S04]  /*0b10*/  LOP3.LUT R2, R11, 0x7, RZ, 0xc0, !PT ;  /* 0x000000070b027812 */ /* 0x000fc800078ec0ff */
[----:B------:R-:W-:-:S07]  /*0b20*/  ISETP.NE.AND P0, PT, R2, RZ, PT ;  /* 0x000000ff0200720c */ /* 0x000fce0003f05270 */
[----:B------:R-:W-:Y:S06]  /*0b30*/  @!P1 BRA `(.L_x_7) ;  /* 0x0000000000409947 */ /* 0x000fec0003800000 */
[----:B------:R-:W0:Y:S01]  /*0b40*/  LDC.64 R6, c[0x0][0x390] ;  /* 0x0000e400ff067b82 */ /* 0x000e220000000a00 */
[----:B------:R-:W-:Y:S01]  /*0b50*/  LOP3.LUT R3, R11, 0x7ffffff8, RZ, 0xc0, !PT ;  /* 0x7ffffff80b037812 */ /* 0x000fe200078ec0ff */
[----:B------:R-:W-:-:S06]  /*0b60*/  UMOV UR4, URZ ;  /* 0x000000ff00047c82 */ /* 0x000fcc0008000000 */
.L_x_8:
[----:B-1----:R-:W-:Y:S01]  /*0b70*/  VIADD R5, R0, UR4 ;  /* 0x0000000400057c36 */ /* 0x002fe20008000000 */
[----:B------:R-:W-:-:S03]  /*0b80*/  UIADD3 UR4, UPT, UPT, UR4, 0x8, URZ ;  /* 0x0000000804047890 */ /* 0x000fc6000fffe0ff */
[----:B0-----:R-:W-:-:S03]  /*0b90*/  IMAD.WIDE.U32 R4, R5, 0x4, R6 ;  /* 0x0000000405047825 */ /* 0x001fc600078e0006 */
[----:B------:R-:W-:Y:S02]  /*0ba0*/  ISETP.NE.AND P1, PT, R3, UR4, PT ;  /* 0x0000000403007c0c */ /* 0x000fe4000bf25270 */
[----:B------:R1:W-:Y:S04]  /*0bb0*/  STG.E desc[UR10][R4.64], RZ ;  /* 0x000000ff04007986 */ /* 0x0003e8000c10190a */
[----:B------:R1:W-:Y:S04]  /*0bc0*/  STG.E desc[UR10][R4.64+0x4], RZ ;  /* 0x000004ff04007986 */ /* 0x0003e8000c10190a */
[----:B------:R1:W-:Y:S04]  /*0bd0*/  STG.E desc[UR10][R4.64+0x8], RZ ;  /* 0x000008ff04007986 */ /* 0x0003e8000c10190a */
[----:B------:R1:W-:Y:S04]  /*0be0*/  STG.E desc[UR10][R4.64+0xc], RZ ;  /* 0x00000cff04007986 */ /* 0x0003e8000c10190a */
[----:B------:R1:W-:Y:S04]  /*0bf0*/  STG.E desc[UR10][R4.64+0x10], RZ ;  /* 0x000010ff04007986 */ /* 0x0003e8000c10190a */
[----:B------:R1:W-:Y:S04]  /*0c00*/  STG.E desc[UR10][R4.64+0x14], RZ ;  /* 0x000014ff04007986 */ /* 0x0003e8000c10190a */
[----:B------:R1:W-:Y:S04]  /*0c10*/  STG.E desc[UR10][R4.64+0x18], RZ ;  /* 0x000018ff04007986 */ /* 0x0003e8000c10190a */
[----:B------:R1:W-:Y:S01]  /*0c20*/  STG.E desc[UR10][R4.64+0x1c], RZ ;  /* 0x00001cff04007986 */ /* 0x0003e2000c10190a */
[----:B------:R-:W-:Y:S05]  /*0c30*/  @P1 BRA `(.L_x_8) ;  /* 0xfffffffc00cc1947 */ /* 0x000fea000383ffff */
.L_x_7:
[----:B------:R-:W-:Y:S05]  /*0c40*/  @!P0 EXIT ;  /* 0x000000000000894d */ /* 0x000fea0003800000 */
[----:B------:R-:W-:Y:S02]  /*0c50*/  ISETP.GE.U32.AND P1, PT, R2, 0x4, PT ;  /* 0x000000040200780c */ /* 0x000fe40003f26070 */
[----:B------:R-:W-:-:S04]  /*0c60*/  LOP3.LUT R8, R11, 0x3, RZ, 0xc0, !PT ;  /* 0x000000030b087812 */ /* 0x000fc800078ec0ff */
[----:B------:R-:W-:-:S07]  /*0c70*/  ISETP.NE.AND P0, PT, R8, RZ, PT ;  /* 0x000000ff0800720c */ /* 0x000fce0003f05270 */
[----:B------:R-:W-:Y:S06]  /*0c80*/  @!P1 BRA `(.L_x_9) ;  /* 0x0000000000349947 */ /* 0x000fec0003800000 */
[----:B-1----:R-:W0:Y:S01]  /*0c90*/  LDC.64 R4, c[0x0][0x390] ;  /* 0x0000e400ff047b82 */ /* 0x002e220000000a00 */
[----:B------:R-:W1:Y:S01]  /*0ca0*/  LDCU.64 UR4, c[0x0][0x390] ;  /* 0x00007200ff0477ac */ /* 0x000e620008000a00 */
[CC--:B------:R-:W-:Y:S02]  /*0cb0*/  IADD3 R2, P1, PT, R0.reuse, R3.reuse, RZ ;  /* 0x0000000300027210 */ /* 0x0c0fe40007f3e0ff */
[----:B------:R-:W-:Y:S02]  /*0cc0*/  IADD3 R7, PT, PT, R0, R3, RZ ;  /* 0x0000000300077210 */ /* 0x000fe40007ffe0ff */
[----:B------:R-:W-:Y:S02]  /*0cd0*/  IADD3.X R9, PT, PT, RZ, RZ, RZ, P1, !PT ;  /* 0x000000ffff097210 */ /* 0x000fe40000ffe4ff */
[----:B------:R-:W-:Y:S02]  /*0ce0*/  IADD3 R3, PT, PT, R3, 0x4, RZ ;  /* 0x0000000403037810 */ /* 0x000fe40007ffe0ff */
[----:B-1----:R-:W-:Y:S01]  /*0cf0*/  LEA R6, P1, R2, UR4, 0x2 ;  /* 0x0000000402067c11 */ /* 0x002fe2000f8210ff */
[----:B0-----:R-:W-:-:S03]  /*0d00*/  IMAD.WIDE.U32 R4, R7, 0x4, R4 ;  /* 0x0000000407047825 */ /* 0x001fc600078e0004 */
[----:B------:R-:W-:Y:S02]  /*0d10*/  LEA.HI.X R7, R2, UR5, R9, 0x2, P1 ;  /* 0x0000000502077c11 */ /* 0x000fe400088f1409 */
[----:B------:R0:W-:Y:S04]  /*0d20*/  STG.E desc[UR10][R4.64], RZ ;  /* 0x000000ff04007986 */ /* 0x0001e8000c10190a */
[----:B------:R0:W-:Y:S04]  /*0d30*/  STG.E desc[UR10][R6.64+0x4], RZ ;  /* 0x000004ff06007986 */ /* 0x0001e8000c10190a */
[----:B------:R0:W-:Y:S04]  /*0d40*/  STG.E desc[UR10][R6.64+0x8], RZ ;  /* 0x000008ff06007986 */ /* 0x0001e8000c10190a */
[----:B------:R0:W-:Y:S02]  /*0d50*/  STG.E desc[UR10][R6.64+0xc], RZ ;  /* 0x00000cff06007986 */ /* 0x0001e4000c10190a */
.L_x_9:
[----:B------:R-:W-:Y:S05]  /*0d60*/  @!P0 EXIT ;  /* 0x000000000000894d */ /* 0x000fea0003800000 */
[----:B------:R-:W-:Y:S02]  /*0d70*/  ISETP.NE.AND P1, PT, R8, 0x1, PT ;  /* 0x000000010800780c */ /* 0x000fe40003f25270 */
[----:B------:R-:W-:-:S04]  /*0d80*/  LOP3.LUT R2, R11, 0x1, RZ, 0xc0, !PT ;  /* 0x000000010b027812 */ /* 0x000fc800078ec0ff */
[----:B------:R-:W-:-:S07]  /*0d90*/  ISETP.NE.U32.AND P0, PT, R2, 0x1, PT ;  /* 0x000000010200780c */ /* 0x000fce0003f05070 */
[----:B------:R-:W-:Y:S06]  /*0da0*/  @!P1 BRA `(.L_x_10) ;  /* 0x00000000002c9947 */ /* 0x000fec0003800000 */
[----:B01----:R-:W0:Y:S01]  /*0db0*/  LDC.64 R4, c[0x0][0x390] ;  /* 0x0000e400ff047b82 */ /* 0x003e220000000a00 */
[----:B------:R-:W1:Y:S01]  /*0dc0*/  LDCU.64 UR4, c[0x0][0x390] ;  /* 0x00007200ff0477ac */ /* 0x000e620008000a00 */
[C---:B------:R-:W-:Y:S01]  /*0dd0*/  IADD3 R2, P1, PT, R0.reuse, R3, RZ ;  /* 0x0000000300027210 */ /* 0x040fe20007f3e0ff */
[----:B------:R-:W-:Y:S01]  /*0de0*/  IMAD.IADD R7, R0, 0x1, R3 ;  /* 0x0000000100077824 */ /* 0x000fe200078e0203 */
[----:B------:R-:W-:Y:S02]  /*0df0*/  IADD3 R3, PT, PT, R3, 0x2, RZ ;  /* 0x0000000203037810 */ /* 0x000fe40007ffe0ff */
[----:B------:R-:W-:Y:S02]  /*0e00*/  IADD3.X R9, PT, PT, RZ, RZ, RZ, P1, !PT ;  /* 0x000000ffff097210 */ /* 0x000fe40000ffe4ff */
[----:B-1----:R-:W-:Y:S01]  /*0e10*/  LEA R6, P1, R2, UR4, 0x2 ;  /* 0x0000000402067c11 */ /* 0x002fe2000f8210ff */
[----:B0-----:R-:W-:-:S03]  /*0e20*/  IMAD.WIDE.U32 R4, R7, 0x4, R4 ;  /* 0x0000000407047825 */ /* 0x001fc600078e0004 */
[----:B------:R-:W-:Y:S02]  /*0e30*/  LEA.HI.X R7, R2, UR5, R9, 0x2, P1 ;  /* 0x0000000502077c11 */ /* 0x000fe400088f1409 */
[----:B------:R2:W-:Y:S04]  /*0e40*/  STG.E desc[UR10][R4.64], RZ ;  /* 0x000000ff04007986 */ /* 0x0005e8000c10190a */
[----:B------:R2:W-:Y:S03]  /*0e50*/  STG.E desc[UR10][R6.64+0x4], RZ ;  /* 0x000004ff06007986 */ /* 0x0005e6000c10190a */
.L_x_10:
[----:B------:R-:W-:Y:S05]  /*0e60*/  @P0 EXIT ;  /* 0x000000000000094d */ /* 0x000fea0003800000 */
[----:B012---:R-:W0:Y:S01]  /*0e70*/  LDC.64 R4, c[0x0][0x390] ;  /* 0x0000e400ff047b82 */ /* 0x007e220000000a00 */
[----:B------:R-:W-:-:S05]  /*0e80*/  IADD3 R3, PT, PT, R0, R3, RZ ;  /* 0x0000000300037210 */ /* 0x000fca0007ffe0ff */
[----:B0-----:R-:W-:-:S05]  /*0e90*/  IMAD.WIDE.U32 R2, R3, 0x4, R4 ;  /* 0x0000000403027825 */ /* 0x001fca00078e0004 */
[----:B------:R-:W-:Y:S01]  /*0ea0*/  STG.E desc[UR10][R2.64], RZ ;  /* 0x000000ff02007986 */ /* 0x000fe2000c10190a */
[----:B------:R-:W-:Y:S05]  /*0eb0*/  EXIT ;  /* 0x000000000000794d */ /* 0x000fea0003800000 */
.L_x_11:
[----:B------:R-:W-:-:S00]  /*0ec0*/  BRA `(.L_x_11) ;  /* 0xfffffffc00fc7947 */ /* 0x000fc0000383ffff */
[----:B------:R-:W-:-:S00]  /*0ed0*/  NOP ;  /* 0x0000000000007918 */ /* 0x000fc00000000000 */
        /* <DEDUP_REMOVED lines=10> */
.L_x_12:


//--------------------- .nv.shared.reserved.0     --------------------------
	.section	.nv.shared.reserved.0,"aw",@nobits
	.weak		__nv_reservedSMEM_offset_0_alias
	.size		__nv_reservedSMEM_offset_0_alias, 0, 64
	.other		__nv_reservedSMEM_offset_0_alias,@"STO_CUDA_RESERVED_SHARED STV_DEFAULT"
__nv_reservedSMEM_offset_0_alias:
	.zero		0
	.zero		64


//--------------------- .nv.constant0._Z9matMulRowPfS_S_iii --------------------------
	.section	.nv.constant0._Z9matMulRowPfS_S_iii,"a",@progbits
	.sectionflags	@""
	.align	4
.nv.constant0._Z9matMulRowPfS_S_iii:
	.zero		932


//--------------------- SYMBOLS --------------------------

	.type		.nv.reservedSmem.offset0,@object
	.size		.nv.reservedSmem.offset0,0x4
